//
// Generated by NVIDIA NVVM Compiler
//
// Compiler Build ID: CL-36424714
// Cuda compilation tools, release 13.0, V13.0.88
// Based on NVVM 20.0.0
//

.version 9.0
.target sm_100
.address_size 64

	// .globl	_Z9wordCountPPcPPiii

.visible .entry _Z9wordCountPPcPPiii(
	.param .u64 .ptr .align 1 _Z9wordCountPPcPPiii_param_0,
	.param .u64 .ptr .align 1 _Z9wordCountPPcPPiii_param_1,
	.param .u32 _Z9wordCountPPcPPiii_param_2,
	.param .u32 _Z9wordCountPPcPPiii_param_3
)
{
	.reg .pred 	%p<9>;
	.reg .b16 	%rs<6>;
	.reg .b32 	%r<18>;
	.reg .b64 	%rd<23>;

	ld.param.u64 	%rd5, [_Z9wordCountPPcPPiii_param_0];
	ld.param.u64 	%rd4, [_Z9wordCountPPcPPiii_param_1];
	ld.param.u32 	%r5, [_Z9wordCountPPcPPiii_param_2];
	cvta.to.global.u64 	%rd6, %rd5;
	mov.u32 	%r7, %ctaid.x;
	mov.u32 	%r8, %ntid.x;
	mov.u32 	%r9, %tid.x;
	mad.lo.s32 	%r1, %r7, %r8, %r9;
	mov.u32 	%r10, %ctaid.y;
	mov.u32 	%r11, %ntid.y;
	mov.u32 	%r12, %tid.y;
	mad.lo.s32 	%r2, %r10, %r11, %r12;
	mul.wide.u32 	%rd7, %r2, 8;
	add.s64 	%rd8, %rd6, %rd7;
	ld.global.u64 	%rd9, [%rd8];
	cvta.to.global.u64 	%rd1, %rd9;
	mov.b32 	%r17, 0;
$L__BB0_1:
	mov.u32 	%r3, %r17;
	cvt.u64.u32 	%rd10, %r3;
	add.s64 	%rd11, %rd1, %rd10;
	ld.global.u8 	%rs1, [%rd11];
	setp.ne.s16 	%p1, %rs1, 0;
	add.s32 	%r17, %r3, 1;
	@%p1 bra 	$L__BB0_1;
	setp.ge.s32 	%p2, %r2, %r5;
	setp.ge.s32 	%p3, %r1, %r3;
	cvta.to.global.u64 	%rd12, %rd4;
	add.s64 	%rd2, %rd12, %rd7;
	or.pred  	%p4, %p2, %p3;
	@%p4 bra 	$L__BB0_5;
	cvt.s64.s32 	%rd14, %r1;
	add.s64 	%rd15, %rd1, %rd14;
	ld.global.u8 	%rs2, [%rd15];
	and.b16  	%rs3, %rs2, 223;
	add.s16 	%rs4, %rs3, -91;
	and.b16  	%rs5, %rs4, 255;
	setp.gt.u16 	%p5, %rs5, 229;
	@%p5 bra 	$L__BB0_5;
	ld.global.u64 	%rd16, [%rd2];
	cvta.to.global.u64 	%rd17, %rd16;
	mul.wide.s32 	%rd18, %r1, 4;
	add.s64 	%rd19, %rd17, %rd18;
	ld.global.u32 	%r13, [%rd19];
	add.s32 	%r14, %r13, 1;
	st.global.u32 	[%rd19], %r14;
$L__BB0_5:
	setp.ge.s32 	%p6, %r1, %r3;
	bar.sync 	0;
	ld.global.u64 	%rd20, [%rd2];
	cvta.to.global.u64 	%rd21, %rd20;
	mul.wide.s32 	%rd22, %r1, 4;
	add.s64 	%rd3, %rd21, %rd22;
	ld.global.u32 	%r15, [%rd3];
	setp.ne.s32 	%p7, %r15, 1;
	or.pred  	%p8, %p6, %p7;
	@%p8 bra 	$L__BB0_7;
	mov.b32 	%r16, 0;
	st.global.u32 	[%rd3+4], %r16;
$L__BB0_7:
	ret;

}


// ===== COMPILED SASS (sm_100) =====

	.target	sm_100

	.elftype	@"ET_EXEC"


//--------------------- .note.nv.tkinfo           --------------------------
	.section	.note.nv.tkinfo,"",@"SHT_NOTE"
	.sectionflags	@"SHF_NOTE_NV_TKINFO"
	.tkinfo
        /*0018*/ 	.word	0x00000002
        /*0030*/ 	.string	""
        /*0030*/ 	.string	"ptxas"
        /*0030*/ 	.string	"Cuda compilation tools, release 13.0, V13.0.88"
        /*0030*/ 	.string	"Build cuda_13.0.r13.0/compiler.36424714_0"
        /*0030*/ 	.string	"-arch sm_100 -m 64 "



//--------------------- .note.nv.cuinfo           --------------------------
	.section	.note.nv.cuinfo,"",@"SHT_NOTE"
	.sectionflags	@"SHF_NOTE_NV_CUINFO"
        /*0018*/ 	.short	0x0002
        /*001a*/ 	.short	0x0064
        /*001c*/ 	.short	0x0082
	.zero		2


//--------------------- .nv.info                  --------------------------
	.section	.nv.info,"",@"SHT_CUDA_INFO"
	.align	4


	//----- nvinfo : EIATTR_REGCOUNT
	.align		4
        /*0000*/ 	.byte	0x04, 0x2f
        /*0002*/ 	.short	(.L_1 - .L_0)
	.align		4
.L_0:
        /*0004*/ 	.word	index@(_Z9wordCountPPcPPiii)
        /*0008*/ 	.word	0x0000000e


	//----- nvinfo : EIATTR_FRAME_SIZE
	.align		4
.L_1:
        /*000c*/ 	.byte	0x04, 0x11
        /*000e*/ 	.short	(.L_3 - .L_2)
	.align		4
.L_2:
        /*0010*/ 	.word	index@(_Z9wordCountPPcPPiii)
        /*0014*/ 	.word	0x00000000


	//----- nvinfo : EIATTR_MIN_STACK_SIZE
	.align		4
.L_3:
        /*0018*/ 	.byte	0x04, 0x12
        /*001a*/ 	.short	(.L_5 - .L_4)
	.align		4
.L_4:
        /*001c*/ 	.word	index@(_Z9wordCountPPcPPiii)
        /*0020*/ 	.word	0x00000000
.L_5:


//--------------------- .nv.compat                --------------------------
	.section	.nv.compat,"",@"SHT_CUDA_COMPAT_INFO"
	.align	4
        /*0000*/ 	.byte	0x02, 0x09, 0x00, 0x00, 0x02, 0x02, 0x01, 0x00, 0x02, 0x05, 0x05, 0x00, 0x03, 0x07, 0x01, 0x01
        /*0010*/ 	.byte	0x02, 0x03, 0x00, 0x00, 0x02, 0x06, 0x01, 0x00, 0x04, 0x0b, 0x08, 0x00, 0x09, 0x00, 0x00, 0x00
        /*0020*/ 	.byte	0x00, 0x00, 0x00, 0x00


//--------------------- .nv.info._Z9wordCountPPcPPiii --------------------------
	.section	.nv.info._Z9wordCountPPcPPiii,"",@"SHT_CUDA_INFO"
	.sectionflags	@""
	.align	4


	//----- nvinfo : EIATTR_CUDA_API_VERSION
	.align		4
        /*0000*/ 	.byte	0x04, 0x37
        /*0002*/ 	.short	(.L_7 - .L_6)
.L_6:
        /*0004*/ 	.word	0x00000082


	//----- nvinfo : EIATTR_KPARAM_INFO
	.align		4
.L_7:
        /*0008*/ 	.byte	0x04, 0x17
        /*000a*/ 	.short	(.L_9 - .L_8)
.L_8:
        /*000c*/ 	.word	0x00000000
        /*0010*/ 	.short	0x0003
        /*0012*/ 	.short	0x0014
        /*0014*/ 	.byte	0x00, 0xf0, 0x11, 0x00


	//----- nvinfo : EIATTR_KPARAM_INFO
	.align		4
.L_9:
        /*0018*/ 	.byte	0x04, 0x17
        /*001a*/ 	.short	(.L_11 - .L_10)
.L_10:
        /*001c*/ 	.word	0x00000000
        /*0020*/ 	.short	0x0002
        /*0022*/ 	.short	0x0010
        /*0024*/ 	.byte	0x00, 0xf0, 0x11, 0x00


	//----- nvinfo : EIATTR_KPARAM_INFO
	.align		4
.L_11:
        /*0028*/ 	.byte	0x04, 0x17
        /*002a*/ 	.short	(.L_13 - .L_12)
.L_12:
        /*002c*/ 	.word	0x00000000
        /*0030*/ 	.short	0x0001
        /*0032*/ 	.short	0x0008
        /*0034*/ 	.byte	0x00, 0xf5, 0x21, 0x00


	//----- nvinfo : EIATTR_KPARAM_INFO
	.align		4
.L_13:
        /*0038*/ 	.byte	0x04, 0x17
        /*003a*/ 	.short	(.L_15 - .L_14)
.L_14:
        /*003c*/ 	.word	0x00000000
        /*0040*/ 	.short	0x0000
        /*0042*/ 	.short	0x0000
        /*0044*/ 	.byte	0x00, 0xf5, 0x21, 0x00


	//----- nvinfo : EIATTR_SPARSE_MMA_MASK
	.align		4
.L_15:
        /*0048*/ 	.byte	0x03, 0x50
        /*004a*/ 	.short	0x0000


	//----- nvinfo : EIATTR_MAXREG_COUNT
	.align		4
        /*004c*/ 	.byte	0x03, 0x1b
        /*004e*/ 	.short	0x00ff


	//----- nvinfo : EIATTR_NUM_BARRIERS
	.align		4
        /*0050*/ 	.byte	0x02, 0x4c
        /*0052*/ 	.byte	0x01
	.zero		1


	//----- nvinfo : EIATTR_MERCURY_ISA_VERSION
	.align		4
        /*0054*/ 	.byte	0x03, 0x5f
        /*0056*/ 	.short	0x0101


	//----- nvinfo : EIATTR_VRC_CTA_INIT_COUNT
	.align		4
        /*0058*/ 	.byte	0x02, 0x4a
	.zero		1
	.zero		1


	//----- nvinfo : EIATTR_EXIT_INSTR_OFFSETS
	.align		4
        /*005c*/ 	.byte	0x04, 0x1c
        /*005e*/ 	.short	(.L_17 - .L_16)


	//   ....[0]....
.L_16:
        /*0060*/ 	.word	0x00000310


	//   ....[1]....
        /*0064*/ 	.word	0x00000330


	//----- nvinfo : EIATTR_CRS_STACK_SIZE
	.align		4
.L_17:
        /*0068*/ 	.byte	0x04, 0x1e
        /*006a*/ 	.short	(.L_19 - .L_18)
.L_18:
        /*006c*/ 	.word	0x00000000


	//----- nvinfo : EIATTR_CBANK_PARAM_SIZE
	.align		4
.L_19:
        /*0070*/ 	.byte	0x03, 0x19
        /*0072*/ 	.short	0x0018


	//----- nvinfo : EIATTR_PARAM_CBANK
	.align		4
        /*0074*/ 	.byte	0x04, 0x0a
        /*0076*/ 	.short	(.L_21 - .L_20)
	.align		4
.L_20:
        /*0078*/ 	.word	index@(.nv.constant0._Z9wordCountPPcPPiii)
        /*007c*/ 	.short	0x0380
        /*007e*/ 	.short	0x0018


	//----- nvinfo : EIATTR_SW_WAR
	.align		4
.L_21:
        /*0080*/ 	.byte	0x04, 0x36
        /*0082*/ 	.short	(.L_23 - .L_22)
.L_22:
        /*0084*/ 	.word	0x00000008
.L_23:


//--------------------- .nv.callgraph             --------------------------
	.section	.nv.callgraph,"",@"SHT_CUDA_CALLGRAPH"
	.align	4
	.sectionentsize	8
	.align		4
        /*0000*/ 	.word	0x00000000
	.align		4
        /*0004*/ 	.word	0xffffffff
	.align		4
        /*0008*/ 	.word	0x00000000
	.align		4
        /*000c*/ 	.word	0xfffffffe
	.align		4
        /*0010*/ 	.word	0x00000000
	.align		4
        /*0014*/ 	.word	0xfffffffd
	.align		4
        /*0018*/ 	.word	0x00000000
	.align		4
        /*001c*/ 	.word	0xfffffffc


//--------------------- .text._Z9wordCountPPcPPiii --------------------------
	.section	.text._Z9wordCountPPcPPiii,"ax",@progbits
	.align	128
        .global         _Z9wordCountPPcPPiii
        .type           _Z9wordCountPPcPPiii,@function
        .size           _Z9wordCountPPcPPiii,(.L_x_5 - _Z9wordCountPPcPPiii)
        .other          _Z9wordCountPPcPPiii,@"STO_CUDA_ENTRY STV_DEFAULT"
_Z9wordCountPPcPPiii:
.text._Z9wordCountPPcPPiii:
[----:B------:R-:W-:Y:S01]  /*0000*/  LDC R1, c[0x0][0x37c] ;  /* 0x0000df00ff017b82 */ /* 0x000fe20000000800 */
[----:B------:R-:W0:Y:S07]  /*0010*/  S2R R4, SR_TID.Y ;  /* 0x0000000000047919 */ /* 0x000e2e0000002200 */
[----:B------:R-:W1:Y:S01]  /*0020*/  LDC R0, c[0x0][0x360] ;  /* 0x0000d800ff007b82 */ /* 0x000e620000000800 */
[----:B------:R-:W2:Y:S07]  /*0030*/  LDCU.64 UR4, c[0x0][0x358] ;  /* 0x00006b00ff0477ac */ /* 0x000eae0008000a00 */
[----:B------:R-:W0:Y:S08]  /*0040*/  S2UR UR6, SR_CTAID.Y ;  /* 0x00000000000679c3 */ /* 0x000e300000002600 */
[----:B------:R-:W0:Y:S08]  /*0050*/  LDC R7, c[0x0][0x364] ;  /* 0x0000d900ff077b82 */ /* 0x000e300000000800 */
[----:B------:R-:W3:Y:S01]  /*0060*/  LDC.64 R2, c[0x0][0x380] ;  /* 0x0000e000ff027b82 */ /* 0x000ee20000000a00 */
[----:B0-----:R-:W-:-:S04]  /*0070*/  IMAD R7, R7, UR6, R4 ;  /* 0x0000000607077c24 */ /* 0x001fc8000f8e0204 */
[----:B---3--:R-:W-:-:S06]  /*0080*/  IMAD.WIDE.U32 R2, R7, 0x8, R2 ;  /* 0x0000000807027825 */ /* 0x008fcc00078e0002 */
[----:B--2---:R-:W5:Y:S01]  /*0090*/  LDG.E.64 R2, desc[UR4][R2.64] ;  /* 0x0000000402027981 */ /* 0x004f62000c1e1b00 */
[----:B------:R-:W1:Y:S01]  /*00a0*/  S2UR UR6, SR_CTAID.X ;  /* 0x00000000000679c3 */ /* 0x000e620000002500 */
[----:B------:R-:W-:Y:S01]  /*00b0*/  BSSY.RECONVERGENT B0, `(.L_x_0) ;  /* 0x000000b000007945 */ /* 0x000fe20003800200 */
[----:B------:R-:W-:Y:S01]  /*00c0*/  IMAD.MOV.U32 R9, RZ, RZ, RZ ;  /* 0x000000ffff097224 */ /* 0x000fe200078e00ff */
[----:B------:R-:W1:Y:S02]  /*00d0*/  S2R R5, SR_TID.X ;  /* 0x0000000000057919 */ /* 0x000e640000002100 */
[----:B-1----:R-:W-:-:S07]  /*00e0*/  IMAD R0, R0, UR6, R5 ;  /* 0x0000000600007c24 */ /* 0x002fce000f8e0205 */
.L_x_1:
[----:B-----5:R-:W-:-:S05]  /*00f0*/  IADD3 R4, P0, PT, R2, R9, RZ ;  /* 0x0000000902047210 */ /* 0x020fca0007f1e0ff */
[----:B------:R-:W-:-:S05]  /*0100*/  IMAD.X R5, RZ, RZ, R3, P0 ;  /* 0x000000ffff057224 */ /* 0x000fca00000e0603 */
[----:B------:R-:W2:Y:S01]  /*0110*/  LDG.E.U8 R4, desc[UR4][R4.64] ;  /* 0x0000000404047981 */ /* 0x000ea2000c1e1100 */
[----:B------:R-:W-:Y:S01]  /*0120*/  IMAD.MOV.U32 R11, RZ, RZ, R9 ;  /* 0x000000ffff0b7224 */ /* 0x000fe200078e0009 */
[----:B------:R-:W-:Y:S02]  /*0130*/  IADD3 R9, PT, PT, R9, 0x1, RZ ;  /* 0x0000000109097810 */ /* 0x000fe40007ffe0ff */
[----:B--2---:R-:W-:-:S13]  /*0140*/  ISETP.NE.AND P0, PT, R4, RZ, PT ;  /* 0x000000ff0400720c */ /* 0x004fda0003f05270 */
[----:B------:R-:W-:Y:S05]  /*0150*/  @P0 BRA `(.L_x_1) ;  /* 0xfffffffc00e40947 */ /* 0x000fea000383ffff */
[----:B------:R-:W-:Y:S05]  /*0160*/  BSYNC.RECONVERGENT B0 ;  /* 0x0000000000007941 */ /* 0x000fea0003800200 */
.L_x_0:
[----:B------:R-:W0:Y:S01]  /*0170*/  LDCU UR6, c[0x0][0x390] ;  /* 0x00007200ff0677ac */ /* 0x000e220008000800 */
[----:B------:R-:W1:Y:S01]  /*0180*/  LDC.64 R4, c[0x0][0x388] ;  /* 0x0000e200ff047b82 */ /* 0x000e620000000a00 */
[----:B------:R-:W-:Y:S01]  /*0190*/  ISETP.GE.AND P0, PT, R0, R11, PT ;  /* 0x0000000b0000720c */ /* 0x000fe20003f06270 */
[----:B------:R-:W-:Y:S03]  /*01a0*/  BSSY.RECONVERGENT B0, `(.L_x_2) ;  /* 0x0000010000007945 */ /* 0x000fe60003800200 */
[C---:B0-----:R-:W-:Y:S01]  /*01b0*/  ISETP.GE.OR P0, PT, R7.reuse, UR6, P0 ;  /* 0x0000000607007c0c */ /* 0x041fe20008706670 */
[----:B-1----:R-:W-:-:S12]  /*01c0*/  IMAD.WIDE.U32 R4, R7, 0x8, R4 ;  /* 0x0000000807047825 */ /* 0x002fd800078e0004 */
[----:B------:R-:W-:Y:S05]  /*01d0*/  @P0 BRA `(.L_x_3) ;  /* 0x0000000000300947 */ /* 0x000fea0003800000 */
[----:B------:R-:W-:-:S04]  /*01e0*/  IADD3 R6, P0, PT, R0, R2, RZ ;  /* 0x0000000200067210 */ /* 0x000fc80007f1e0ff */
[----:B------:R-:W-:-:S05]  /*01f0*/  LEA.HI.X.SX32 R7, R0, R3, 0x1, P0 ;  /* 0x0000000300077211 */ /* 0x000fca00000f0eff */
[----:B------:R-:W2:Y:S02]  /*0200*/  LDG.E.U8 R6, desc[UR4][R6.64] ;  /* 0x0000000406067981 */ /* 0x000ea4000c1e1100 */
[----:B--2---:R-:W-:-:S05]  /*0210*/  LOP3.LUT R2, R6, 0xdf, RZ, 0xc0, !PT ;  /* 0x000000df06027812 */ /* 0x004fca00078ec0ff */
[----:B------:R-:W-:-:S05]  /*0220*/  VIADD R2, R2, 0xffffffa5 ;  /* 0xffffffa502027836 */ /* 0x000fca0000000000 */
[----:B------:R-:W-:-:S04]  /*0230*/  LOP3.LUT R2, R2, 0xff, RZ, 0xc0, !PT ;  /* 0x000000ff02027812 */ /* 0x000fc800078ec0ff */
[----:B------:R-:W-:-:S13]  /*0240*/  ISETP.GT.U32.AND P0, PT, R2, 0xe5, PT ;  /* 0x000000e50200780c */ /* 0x000fda0003f04070 */
[----:B------:R-:W2:Y:S02]  /*0250*/  @!P0 LDG.E.64 R2, desc[UR4][R4.64] ;  /* 0x0000000404028981 */ /* 0x000ea4000c1e1b00 */
[----:B--2---:R-:W-:-:S05]  /*0260*/  @!P0 IMAD.WIDE R2, R0, 0x4, R2 ;  /* 0x0000000400028825 */ /* 0x004fca00078e0202 */
[----:B------:R-:W2:Y:S02]  /*0270*/  @!P0 LDG.E R8, desc[UR4][R2.64] ;  /* 0x0000000402088981 */ /* 0x000ea4000c1e1900 */
[----:B--2---:R-:W-:-:S05]  /*0280*/  @!P0 IADD3 R9, PT, PT, R8, 0x1, RZ ;  /* 0x0000000108098810 */ /* 0x004fca0007ffe0ff */
[----:B------:R0:W-:Y:S02]  /*0290*/  @!P0 STG.E desc[UR4][R2.64], R9 ;  /* 0x0000000902008986 */ /* 0x0001e4000c101904 */
.L_x_3:
[----:B------:R-:W-:Y:S05]  /*02a0*/  BSYNC.RECONVERGENT B0 ;  /* 0x0000000000007941 */ /* 0x000fea0003800200 */
.L_x_2:
[----:B------:R-:W-:Y:S06]  /*02b0*/  BAR.SYNC.DEFER_BLOCKING 0x0 ;  /* 0x0000000000007b1d */ /* 0x000fec0000010000 */
[----:B------:R-:W0:Y:S02]  /*02c0*/  LDG.E.64 R4, desc[UR4][R4.64] ;  /* 0x0000000404047981 */ /* 0x000e24000c1e1b00 */
[----:B0-----:R-:W-:-:S05]  /*02d0*/  IMAD.WIDE R2, R0, 0x4, R4 ;  /* 0x0000000400027825 */ /* 0x001fca00078e0204 */
[----:B------:R-:W2:Y:S02]  /*02e0*/  LDG.E R6, desc[UR4][R2.64] ;  /* 0x0000000402067981 */ /* 0x000ea4000c1e1900 */
[----:B--2---:R-:W-:-:S04]  /*02f0*/  ISETP.NE.AND P0, PT, R6, 0x1, PT ;  /* 0x000000010600780c */ /* 0x004fc80003f05270 */
[----:B------:R-:W-:-:S13]  /*0300*/  ISETP.GE.OR P0, PT, R0, R11, P0 ;  /* 0x0000000b0000720c */ /* 0x000fda0000706670 */
[----:B------:R-:W-:Y:S05]  /*0310*/  @P0 EXIT ;  /* 0x000000000000094d */ /* 0x000fea0003800000 */
[----:B------:R-:W-:Y:S01]  /*0320*/  STG.E desc[UR4][R2.64+0x4], RZ ;  /* 0x000004ff02007986 */ /* 0x000fe2000c101904 */
[----:B------:R-:W-:Y:S05]  /*0330*/  EXIT ;  /* 0x000000000000794d */ /* 0x000fea0003800000 */
.L_x_4:
[----:B------:R-:W-:-:S00]  /*0340*/  BRA `(.L_x_4) ;  /* 0xfffffffc00fc7947 */ /* 0x000fc0000383ffff */
[----:B------:R-:W-:-:S00]  /*0350*/  NOP ;  /* 0x0000000000007918 */ /* 0x000fc00000000000 */
        /* <DEDUP_REMOVED lines=10> */
.L_x_5:


//--------------------- .nv.shared.reserved.0     --------------------------
	.section	.nv.shared.reserved.0,"aw",@nobits
	.weak		__nv_reservedSMEM_offset_0_alias
	.size		__nv_reservedSMEM_offset_0_alias, 0, 64
	.other		__nv_reservedSMEM_offset_0_alias,@"STO_CUDA_RESERVED_SHARED STV_DEFAULT"
__nv_reservedSMEM_offset_0_alias:
	.zero		0
	.zero		64


//--------------------- .nv.constant0._Z9wordCountPPcPPiii --------------------------
	.section	.nv.constant0._Z9wordCountPPcPPiii,"a",@progbits
	.sectionflags	@""
	.align	4
.nv.constant0._Z9wordCountPPcPPiii:
	.zero		920


//--------------------- SYMBOLS --------------------------

	.type		.nv.reservedSmem.offset0,@object
	.size		.nv.reservedSmem.offset0,0x4
